	.headerflags	@"EF_CUDA_TEXMODE_UNIFIED EF_CUDA_64BIT_ADDRESS EF_CUDA_ACCELERATORS EF_CUDA_SM90 EF_CUDA_VIRTUAL_SM(EF_CUDA_SM90)"
	.elftype	@"ET_EXEC"


//--------------------- .nv.info                  --------------------------
	.section	.nv.info,"",@"SHT_CUDA_INFO"
	.align	4


	//----- nvinfo : EIATTR_REGCOUNT
	.align		4
        /*0000*/ 	.byte	0x04, 0x2f
        /*0002*/ 	.short	(.L_1 - .L_0)
	.align		4
.L_0:
        /*0004*/ 	.word	index@(triton_poi_fused_26)
        /*0008*/ 	.word	0x00000012


	//----- nvinfo : EIATTR_MIN_STACK_SIZE
	.align		4
.L_1:
        /*000c*/ 	.byte	0x04, 0x12
        /*000e*/ 	.short	(.L_3 - .L_2)
	.align		4
.L_2:
        /*0010*/ 	.word	index@(triton_poi_fused_26)
        /*0014*/ 	.word	0x00000000


	//----- nvinfo : EIATTR_FRAME_SIZE
	.align		4
.L_3:
        /*0018*/ 	.byte	0x04, 0x11
        /*001a*/ 	.short	(.L_5 - .L_4)
	.align		4
.L_4:
        /*001c*/ 	.word	index@(triton_poi_fused_26)
        /*0020*/ 	.word	0x00000000


	//----- nvinfo : EIATTR_MIN_STACK_SIZE
	.align		4
.L_5:
        /*0024*/ 	.byte	0x04, 0x12
        /*0026*/ 	.short	(.L_7 - .L_6)
	.align		4
.L_6:
        /*0028*/ 	.word	index@(triton_poi_fused_26)
        /*002c*/ 	.word	0x00000000
.L_7:


//--------------------- .nv.info.triton_poi_fused_26 --------------------------
	.section	.nv.info.triton_poi_fused_26,"",@"SHT_CUDA_INFO"
	.sectionflags	@""
	.align	4


	//----- nvinfo : EIATTR_CUDA_API_VERSION
	.align		4
        /*0000*/ 	.byte	0x04, 0x37
        /*0002*/ 	.short	(.L_9 - .L_8)
.L_8:
        /*0004*/ 	.word	0x0000007c


	//----- nvinfo : EIATTR_KPARAM_INFO
	.align		4
.L_9:
        /*0008*/ 	.byte	0x04, 0x17
        /*000a*/ 	.short	(.L_11 - .L_10)
.L_10:
        /*000c*/ 	.word	0x00000000
        /*0010*/ 	.short	0x0002
        /*0012*/ 	.short	0x0010
        /*0014*/ 	.byte	0x00, 0xf0, 0x11, 0x00


	//----- nvinfo : EIATTR_KPARAM_INFO
	.align		4
.L_11:
        /*0018*/ 	.byte	0x04, 0x17
        /*001a*/ 	.short	(.L_13 - .L_12)
.L_12:
        /*001c*/ 	.word	0x00000000
        /*0020*/ 	.short	0x0001
        /*0022*/ 	.short	0x0008
        /*0024*/ 	.byte	0x00, 0xf4, 0x21, 0x00


	//----- nvinfo : EIATTR_KPARAM_INFO
	.align		4
.L_13:
        /*0028*/ 	.byte	0x04, 0x17
        /*002a*/ 	.short	(.L_15 - .L_14)
.L_14:
        /*002c*/ 	.word	0x00000000
        /*0030*/ 	.short	0x0000
        /*0032*/ 	.short	0x0000
        /*0034*/ 	.byte	0x00, 0xf4, 0x21, 0x00


	//----- nvinfo : EIATTR_SPARSE_MMA_MASK
	.align		4
.L_15:
        /*0038*/ 	.byte	0x03, 0x50
        /*003a*/ 	.short	0x0000


	//----- nvinfo : EIATTR_MAXREG_COUNT
	.align		4
        /*003c*/ 	.byte	0x03, 0x1b
        /*003e*/ 	.short	0x00ff


	//----- nvinfo : EIATTR_EXIT_INSTR_OFFSETS
	.align		4
        /*0040*/ 	.byte	0x04, 0x1c
        /*0042*/ 	.short	(.L_17 - .L_16)


	//   ....[0]....
.L_16:
        /*0044*/ 	.word	0x00000350


	//----- nvinfo : EIATTR_REQNTID
	.align		4
.L_17:
        /*0048*/ 	.byte	0x04, 0x10
        /*004a*/ 	.short	(.L_19 - .L_18)
.L_18:
        /*004c*/ 	.word	0x00000080
        /*0050*/ 	.word	0x00000001
        /*0054*/ 	.word	0x00000001


	//----- nvinfo : EIATTR_CBANK_PARAM_SIZE
	.align		4
.L_19:
        /*0058*/ 	.byte	0x03, 0x19
        /*005a*/ 	.short	0x0014


	//----- nvinfo : EIATTR_PARAM_CBANK
	.align		4
        /*005c*/ 	.byte	0x04, 0x0a
        /*005e*/ 	.short	(.L_21 - .L_20)
	.align		4
.L_20:
        /*0060*/ 	.word	index@(.nv.constant0.triton_poi_fused_26)
        /*0064*/ 	.short	0x0210
        /*0066*/ 	.short	0x0014


	//----- nvinfo : EIATTR_SW_WAR
	.align		4
.L_21:
        /*0068*/ 	.byte	0x04, 0x36
        /*006a*/ 	.short	(.L_23 - .L_22)
.L_22:
        /*006c*/ 	.word	0x00000008
.L_23:


//--------------------- .nv.callgraph             --------------------------
	.section	.nv.callgraph,"",@"SHT_CUDA_CALLGRAPH"
	.align	4
	.sectionentsize	8
	.align		4
        /*0000*/ 	.word	0x00000000
	.align		4
        /*0004*/ 	.word	0xffffffff
	.align		4
        /*0008*/ 	.word	0x00000000
	.align		4
        /*000c*/ 	.word	0xfffffffe
	.align		4
        /*0010*/ 	.word	0x00000000
	.align		4
        /*0014*/ 	.word	0xfffffffd
	.align		4
        /*0018*/ 	.word	0x00000000
	.align		4
        /*001c*/ 	.word	0xfffffffc


//--------------------- .text.triton_poi_fused_26 --------------------------
	.section	.text.triton_poi_fused_26,"ax",@progbits
	.align	128
        .global         triton_poi_fused_26
        .type           triton_poi_fused_26,@function
        .size           triton_poi_fused_26,(.L_x_1 - triton_poi_fused_26)
        .other          triton_poi_fused_26,@"STO_CUDA_ENTRY STV_DEFAULT"
triton_poi_fused_26:
.text.triton_poi_fused_26:
[----:B------:R-:W-:Y:S01]  /*0000*/  LDC R1, c[0x0][0x28] ;  /* 0x00000a00ff017b82 */ /* 0x000fe20000000800 */
[----:B------:R-:W1:Y:S07]  /*0010*/  S2R R0, SR_TID.X ;  /* 0x0000000000007919 */ /* 0x000e6e0000002100 */
[----:B------:R-:W2:Y:S01]  /*0020*/  LDC.64 R2, c[0x0][0x210] ;  /* 0x00008400ff027b82 */ /* 0x000ea20000000a00 */
[----:B------:R-:W-:Y:S01]  /*0030*/  ULDC.64 UR4, c[0x0][0x208] ;  /* 0x0000820000047ab9 */ /* 0x000fe20000000a00 */
[----:B------:R-:W3:Y:S01]  /*0040*/  S2R R5, SR_CTAID.X ;  /* 0x0000000000057919 */ /* 0x000ee20000002500 */
[----:B-1----:R-:W-:Y:S01]  /*0050*/  IMAD.SHL.U32 R0, R0, 0x2, RZ ;  /* 0x0000000200007824 */ /* 0x002fe200078e00ff */
[----:B---3--:R-:W-:-:S04]  /*0060*/  SHF.R.S32.HI R4, RZ, 0x17, R5 ;  /* 0x00000017ff047819 */ /* 0x008fc80000011405 */
[----:B------:R-:W-:Y:S02]  /*0070*/  LOP3.LUT R0, R0, 0xfe, RZ, 0xc0, !PT ;  /* 0x000000fe00007812 */ /* 0x000fe400078ec0ff */
[----:B------:R-:W-:-:S03]  /*0080*/  SGXT R4, R4, 0x1 ;  /* 0x000000010404781a */ /* 0x000fc60000000200 */
[----:B------:R-:W-:-:S05]  /*0090*/  IMAD R5, R5, 0x100, R0 ;  /* 0x0000010005057824 */ /* 0x000fca00078e0200 */
[CC--:B------:R-:W-:Y:S02]  /*00a0*/  LEA.HI R0, R4.reuse, R5.reuse, RZ, 0xc ;  /* 0x0000000504007211 */ /* 0x0c0fe400078f60ff */
[----:B------:R-:W-:Y:S02]  /*00b0*/  LEA.HI R4, R4, R5, RZ, 0xe ;  /* 0x0000000504047211 */ /* 0x000fe400078f70ff */
[----:B------:R-:W-:Y:S02]  /*00c0*/  LOP3.LUT R0, R0, 0xfffff000, RZ, 0xc0, !PT ;  /* 0xfffff00000007812 */ /* 0x000fe400078ec0ff */
[----:B------:R-:W-:-:S04]  /*00d0*/  LOP3.LUT R4, R4, 0xffffc000, RZ, 0xc0, !PT ;  /* 0xffffc00004047812 */ /* 0x000fc800078ec0ff */
[----:B------:R-:W-:-:S05]  /*00e0*/  IADD3 R13, R4, R5, -R0 ;  /* 0x00000005040d7210 */ /* 0x000fca0007ffe800 */
[----:B--2---:R-:W-:-:S04]  /*00f0*/  IMAD.WIDE R6, R13, 0x4, R2 ;  /* 0x000000040d067825 */ /* 0x004fc800078e0202 */
[C---:B------:R-:W-:Y:S02]  /*0100*/  VIADD R9, R13.reuse, 0x1000 ;  /* 0x000010000d097836 */ /* 0x040fe40000000000 */
[----:B------:R-:W2:Y:S01]  /*0110*/  LDG.E.EL.64 R6, desc[UR4][R6.64] ;  /* 0x0000000406067981 */ /* 0x000ea2000c2e1b00 */
[----:B------:R-:W-:Y:S02]  /*0120*/  VIADD R11, R13, 0x2000 ;  /* 0x000020000d0b7836 */ /* 0x000fe40000000000 */
[----:B------:R-:W-:-:S04]  /*0130*/  IMAD.WIDE R8, R9, 0x4, R2 ;  /* 0x0000000409087825 */ /* 0x000fc800078e0202 */
[----:B------:R-:W-:Y:S02]  /*0140*/  IMAD.WIDE R10, R11, 0x4, R2 ;  /* 0x000000040b0a7825 */ /* 0x000fe400078e0202 */
[----:B------:R-:W3:Y:S04]  /*0150*/  LDG.E.EL.64 R8, desc[UR4][R8.64] ;  /* 0x0000000408087981 */ /* 0x000ee8000c2e1b00 */
[----:B------:R-:W4:Y:S01]  /*0160*/  LDG.E.EL.64 R10, desc[UR4][R10.64] ;  /* 0x000000040a0a7981 */ /* 0x000f22000c2e1b00 */
[----:B------:R-:W-:-:S04]  /*0170*/  VIADD R13, R13, 0x3000 ;  /* 0x000030000d0d7836 */ /* 0x000fc80000000000 */
[----:B------:R-:W-:-:S06]  /*0180*/  IMAD.WIDE R12, R13, 0x4, R2 ;  /* 0x000000040d0c7825 */ /* 0x000fcc00078e0202 */
[----:B------:R-:W5:Y:S01]  /*0190*/  LDG.E.EL.64 R12, desc[UR4][R12.64] ;  /* 0x000000040c0c7981 */ /* 0x000f62000c2e1b00 */
[----:B------:R-:W-:-:S05]  /*01a0*/  IMAD.WIDE R2, R5, 0x4, R2 ;  /* 0x0000000405027825 */ /* 0x000fca00078e0202 */
[----:B------:R1:W5:Y:S02]  /*01b0*/  LDG.E.64 R14, desc[UR4][R2.64] ;  /* 0x00000004020e7981 */ /* 0x000364000c1e1b00 */
[----:B-1----:R-:W1:Y:S02]  /*01c0*/  LDC.64 R2, c[0x0][0x218] ;  /* 0x00008600ff027b82 */ /* 0x002e640000000a00 */
[----:B-1----:R-:W-:Y:S01]  /*01d0*/  IMAD.WIDE R2, R5, 0x4, R2 ;  /* 0x0000000405027825 */ /* 0x002fe200078e0202 */
[C---:B--2---:R-:W-:Y:S02]  /*01e0*/  FSETP.NAN.AND P2, PT, R6.reuse, R6, PT ;  /* 0x000000060600720b */ /* 0x044fe40003f48000 */
[C---:B------:R-:W-:Y:S02]  /*01f0*/  FSETP.NAN.AND P3, PT, R7.reuse, R7, PT ;  /* 0x000000070700720b */ /* 0x040fe40003f68000 */
[----:B---3--:R-:W-:Y:S02]  /*0200*/  FSETP.GT.AND P0, PT, R6, R8, PT ;  /* 0x000000080600720b */ /* 0x008fe40003f04000 */
[----:B------:R-:W-:-:S07]  /*0210*/  FSETP.GT.AND P1, PT, R7, R9, PT ;  /* 0x000000090700720b */ /* 0x000fce0003f24000 */
[----:B------:R-:W-:Y:S02]  /*0220*/  @!P2 FSEL R6, R6, R8, P0 ;  /* 0x000000080606a208 */ /* 0x000fe40000000000 */
[----:B------:R-:W-:Y:S02]  /*0230*/  @!P3 FSEL R7, R7, R9, P1 ;  /* 0x000000090707b208 */ /* 0x000fe40000800000 */
[C---:B----4-:R-:W-:Y:S02]  /*0240*/  FSETP.GT.AND P0, PT, R6.reuse, R10, PT ;  /* 0x0000000a0600720b */ /* 0x050fe40003f04000 */
[C---:B------:R-:W-:Y:S02]  /*0250*/  FSETP.GT.AND P1, PT, R7.reuse, R11, PT ;  /* 0x0000000b0700720b */ /* 0x040fe40003f24000 */
[----:B------:R-:W-:Y:S02]  /*0260*/  FSETP.NAN.AND P2, PT, R6, R6, PT ;  /* 0x000000060600720b */ /* 0x000fe40003f48000 */
[----:B------:R-:W-:-:S07]  /*0270*/  FSETP.NAN.AND P3, PT, R7, R7, PT ;  /* 0x000000070700720b */ /* 0x000fce0003f68000 */
[----:B------:R-:W-:Y:S02]  /*0280*/  @!P0 FSEL R6, R6, R10, P2 ;  /* 0x0000000a06068208 */ /* 0x000fe40001000000 */
[----:B------:R-:W-:Y:S02]  /*0290*/  @!P1 FSEL R7, R7, R11, P3 ;  /* 0x0000000b07079208 */ /* 0x000fe40001800000 */
[C---:B-----5:R-:W-:Y:S02]  /*02a0*/  FSETP.GT.AND P0, PT, R6.reuse, R12, PT ;  /* 0x0000000c0600720b */ /* 0x060fe40003f04000 */
[C---:B------:R-:W-:Y:S02]  /*02b0*/  FSETP.GT.AND P1, PT, R7.reuse, R13, PT ;  /* 0x0000000d0700720b */ /* 0x040fe40003f24000 */
[----:B------:R-:W-:Y:S02]  /*02c0*/  FSETP.NAN.AND P2, PT, R6, R6, PT ;  /* 0x000000060600720b */ /* 0x000fe40003f48000 */
[----:B------:R-:W-:-:S07]  /*02d0*/  FSETP.NAN.AND P3, PT, R7, R7, PT ;  /* 0x000000070700720b */ /* 0x000fce0003f68000 */
[----:B------:R-:W-:Y:S02]  /*02e0*/  @!P0 FSEL R6, R6, R12, P2 ;  /* 0x0000000c06068208 */ /* 0x000fe40001000000 */
[----:B------:R-:W-:-:S03]  /*02f0*/  @!P1 FSEL R7, R7, R13, P3 ;  /* 0x0000000d07079208 */ /* 0x000fc60001800000 */
[----:B------:R-:W-:Y:S02]  /*0300*/  FADD R14, R14, -R6 ;  /* 0x800000060e0e7221 */ /* 0x000fe40000000000 */
[----:B------:R-:W-:Y:S02]  /*0310*/  FADD R15, R15, -R7 ;  /* 0x800000070f0f7221 */ /* 0x000fe40000000000 */
[----:B------:R-:W-:Y:S02]  /*0320*/  FMUL R14, R14, 0.25 ;  /* 0x3e8000000e0e7820 */ /* 0x000fe40000400000 */
[----:B------:R-:W-:-:S05]  /*0330*/  FMUL R15, R15, 0.25 ;  /* 0x3e8000000f0f7820 */ /* 0x000fca0000400000 */
[----:B------:R-:W-:Y:S01]  /*0340*/  STG.E.64 desc[UR4][R2.64], R14 ;  /* 0x0000000e02007986 */ /* 0x000fe2000c101b04 */
[----:B------:R-:W-:Y:S05]  /*0350*/  EXIT ;  /* 0x000000000000794d */ /* 0x000fea0003800000 */
.L_x_0:
[----:B------:R-:W-:-:S00]  /*0360*/  BRA `(.L_x_0) ;  /* 0xfffffffc00fc7947 */ /* 0x000fc0000383ffff */
[----:B------:R-:W-:-:S00]  /*0370*/  NOP ;  /* 0x0000000000007918 */ /* 0x000fc00000000000 */
        /* <DEDUP_REMOVED lines=8> */
.L_x_1:


//--------------------- .nv.constant0.triton_poi_fused_26 --------------------------
	.section	.nv.constant0.triton_poi_fused_26,"a",@progbits
	.sectionflags	@""
	.align	4
.nv.constant0.triton_poi_fused_26:
	.zero		548
